	.headerflags	@"EF_CUDA_TEXMODE_UNIFIED EF_CUDA_64BIT_ADDRESS EF_CUDA_ACCELERATORS EF_CUDA_SM90 EF_CUDA_VIRTUAL_SM(EF_CUDA_SM90)"
	.elftype	@"ET_EXEC"


//--------------------- .nv.info                  --------------------------
	.section	.nv.info,"",@"SHT_CUDA_INFO"
	.align	4


	//----- nvinfo : EIATTR_REGCOUNT
	.align		4
        /*0000*/ 	.byte	0x04, 0x2f
        /*0002*/ 	.short	(.L_3 - .L_2)
	.align		4
.L_2:
        /*0004*/ 	.word	index@(triton_poi_fused__native_batch_norm_legit_no_training_add_native_batch_norm_backward_relu_18)
        /*0008*/ 	.word	0x00000020


	//----- nvinfo : EIATTR_MIN_STACK_SIZE
	.align		4
.L_3:
        /*000c*/ 	.byte	0x04, 0x12
        /*000e*/ 	.short	(.L_5 - .L_4)
	.align		4
.L_4:
        /*0010*/ 	.word	index@(triton_poi_fused__native_batch_norm_legit_no_training_add_native_batch_norm_backward_relu_18)
        /*0014*/ 	.word	0x00000000


	//----- nvinfo : EIATTR_FRAME_SIZE
	.align		4
.L_5:
        /*0018*/ 	.byte	0x04, 0x11
        /*001a*/ 	.short	(.L_7 - .L_6)
	.align		4
.L_6:
        /*001c*/ 	.word	index@(triton_poi_fused__native_batch_norm_legit_no_training_add_native_batch_norm_backward_relu_18)
        /*0020*/ 	.word	0x00000000


	//----- nvinfo : EIATTR_MIN_STACK_SIZE
	.align		4
.L_7:
        /*0024*/ 	.byte	0x04, 0x12
        /*0026*/ 	.short	(.L_9 - .L_8)
	.align		4
.L_8:
        /*0028*/ 	.word	index@(triton_poi_fused__native_batch_norm_legit_no_training_add_native_batch_norm_backward_relu_18)
        /*002c*/ 	.word	0x00000000
.L_9:


//--------------------- .nv.info.triton_poi_fused__native_batch_norm_legit_no_training_add_native_batch_norm_backward_relu_18 --------------------------
	.section	.nv.info.triton_poi_fused__native_batch_norm_legit_no_training_add_native_batch_norm_backward_relu_18,"",@"SHT_CUDA_INFO"
	.sectionflags	@""
	.align	4


	//----- nvinfo : EIATTR_CUDA_API_VERSION
	.align		4
        /*0000*/ 	.byte	0x04, 0x37
        /*0002*/ 	.short	(.L_11 - .L_10)
.L_10:
        /*0004*/ 	.word	0x0000007c


	//----- nvinfo : EIATTR_KPARAM_INFO
	.align		4
.L_11:
        /*0008*/ 	.byte	0x04, 0x17
        /*000a*/ 	.short	(.L_13 - .L_12)
.L_12:
        /*000c*/ 	.word	0x00000000
        /*0010*/ 	.short	0x0008
        /*0012*/ 	.short	0x0040
        /*0014*/ 	.byte	0x00, 0xf0, 0x11, 0x00


	//----- nvinfo : EIATTR_KPARAM_INFO
	.align		4
.L_13:
        /*0018*/ 	.byte	0x04, 0x17
        /*001a*/ 	.short	(.L_15 - .L_14)
.L_14:
        /*001c*/ 	.word	0x00000000
        /*0020*/ 	.short	0x0007
        /*0022*/ 	.short	0x0038
        /*0024*/ 	.byte	0x00, 0xf4, 0x21, 0x00


	//----- nvinfo : EIATTR_KPARAM_INFO
	.align		4
.L_15:
        /*0028*/ 	.byte	0x04, 0x17
        /*002a*/ 	.short	(.L_17 - .L_16)
.L_16:
        /*002c*/ 	.word	0x00000000
        /*0030*/ 	.short	0x0006
        /*0032*/ 	.short	0x0030
        /*0034*/ 	.byte	0x00, 0xf4, 0x21, 0x00


	//----- nvinfo : EIATTR_KPARAM_INFO
	.align		4
.L_17:
        /*0038*/ 	.byte	0x04, 0x17
        /*003a*/ 	.short	(.L_19 - .L_18)
.L_18:
        /*003c*/ 	.word	0x00000000
        /*0040*/ 	.short	0x0005
        /*0042*/ 	.short	0x0028
        /*0044*/ 	.byte	0x00, 0xf4, 0x21, 0x00


	//----- nvinfo : EIATTR_KPARAM_INFO
	.align		4
.L_19:
        /*0048*/ 	.byte	0x04, 0x17
        /*004a*/ 	.short	(.L_21 - .L_20)
.L_20:
        /*004c*/ 	.word	0x00000000
        /*0050*/ 	.short	0x0004
        /*0052*/ 	.short	0x0020
        /*0054*/ 	.byte	0x00, 0xf4, 0x21, 0x00


	//----- nvinfo : EIATTR_KPARAM_INFO
	.align		4
.L_21:
        /*0058*/ 	.byte	0x04, 0x17
        /*005a*/ 	.short	(.L_23 - .L_22)
.L_22:
        /*005c*/ 	.word	0x00000000
        /*0060*/ 	.short	0x0003
        /*0062*/ 	.short	0x0018
        /*0064*/ 	.byte	0x00, 0xf4, 0x21, 0x00


	//----- nvinfo : EIATTR_KPARAM_INFO
	.align		4
.L_23:
        /*0068*/ 	.byte	0x04, 0x17
        /*006a*/ 	.short	(.L_25 - .L_24)
.L_24:
        /*006c*/ 	.word	0x00000000
        /*0070*/ 	.short	0x0002
        /*0072*/ 	.short	0x0010
        /*0074*/ 	.byte	0x00, 0xf4, 0x21, 0x00


	//----- nvinfo : EIATTR_KPARAM_INFO
	.align		4
.L_25:
        /*0078*/ 	.byte	0x04, 0x17
        /*007a*/ 	.short	(.L_27 - .L_26)
.L_26:
        /*007c*/ 	.word	0x00000000
        /*0080*/ 	.short	0x0001
        /*0082*/ 	.short	0x0008
        /*0084*/ 	.byte	0x00, 0xf4, 0x21, 0x00


	//----- nvinfo : EIATTR_KPARAM_INFO
	.align		4
.L_27:
        /*0088*/ 	.byte	0x04, 0x17
        /*008a*/ 	.short	(.L_29 - .L_28)
.L_28:
        /*008c*/ 	.word	0x00000000
        /*0090*/ 	.short	0x0000
        /*0092*/ 	.short	0x0000
        /*0094*/ 	.byte	0x00, 0xf4, 0x21, 0x00


	//----- nvinfo : EIATTR_SPARSE_MMA_MASK
	.align		4
.L_29:
        /*0098*/ 	.byte	0x03, 0x50
        /*009a*/ 	.short	0x0000


	//----- nvinfo : EIATTR_MAXREG_COUNT
	.align		4
        /*009c*/ 	.byte	0x03, 0x1b
        /*009e*/ 	.short	0x00ff


	//----- nvinfo : EIATTR_EXIT_INSTR_OFFSETS
	.align		4
        /*00a0*/ 	.byte	0x04, 0x1c
        /*00a2*/ 	.short	(.L_31 - .L_30)


	//   ....[0]....
.L_30:
        /*00a4*/ 	.word	0x00000810


	//----- nvinfo : EIATTR_REQNTID
	.align		4
.L_31:
        /*00a8*/ 	.byte	0x04, 0x10
        /*00aa*/ 	.short	(.L_33 - .L_32)
.L_32:
        /*00ac*/ 	.word	0x00000080
        /*00b0*/ 	.word	0x00000001
        /*00b4*/ 	.word	0x00000001


	//----- nvinfo : EIATTR_CBANK_PARAM_SIZE
	.align		4
.L_33:
        /*00b8*/ 	.byte	0x03, 0x19
        /*00ba*/ 	.short	0x0044


	//----- nvinfo : EIATTR_PARAM_CBANK
	.align		4
        /*00bc*/ 	.byte	0x04, 0x0a
        /*00be*/ 	.short	(.L_35 - .L_34)
	.align		4
.L_34:
        /*00c0*/ 	.word	index@(.nv.constant0.triton_poi_fused__native_batch_norm_legit_no_training_add_native_batch_norm_backward_relu_18)
        /*00c4*/ 	.short	0x0210
        /*00c6*/ 	.short	0x0044


	//----- nvinfo : EIATTR_SW_WAR
	.align		4
.L_35:
        /*00c8*/ 	.byte	0x04, 0x36
        /*00ca*/ 	.short	(.L_37 - .L_36)
.L_36:
        /*00cc*/ 	.word	0x00000008
.L_37:


//--------------------- .nv.callgraph             --------------------------
	.section	.nv.callgraph,"",@"SHT_CUDA_CALLGRAPH"
	.align	4
	.sectionentsize	8
	.align		4
        /*0000*/ 	.word	0x00000000
	.align		4
        /*0004*/ 	.word	0xffffffff
	.align		4
        /*0008*/ 	.word	0x00000000
	.align		4
        /*000c*/ 	.word	0xfffffffe
	.align		4
        /*0010*/ 	.word	0x00000000
	.align		4
        /*0014*/ 	.word	0xfffffffd
	.align		4
        /*0018*/ 	.word	0x00000000
	.align		4
        /*001c*/ 	.word	0xfffffffc


//--------------------- .nv.constant4             --------------------------
	.section	.nv.constant4,"a",@progbits
	.align	8
	.align		8
.nv.constant4:
        /*0000*/ 	.dword	_$_str
	.align		8
        /*0008*/ 	.dword	_$_str_$_2


//--------------------- .text.triton_poi_fused__native_batch_norm_legit_no_training_add_native_batch_norm_backward_relu_18 --------------------------
	.section	.text.triton_poi_fused__native_batch_norm_legit_no_training_add_native_batch_norm_backward_relu_18,"ax",@progbits
	.align	128
        .global         triton_poi_fused__native_batch_norm_legit_no_training_add_native_batch_norm_backward_relu_18
        .type           triton_poi_fused__native_batch_norm_legit_no_training_add_native_batch_norm_backward_relu_18,@function
        .size           triton_poi_fused__native_batch_norm_legit_no_training_add_native_batch_norm_backward_relu_18,(.L_x_1 - triton_poi_fused__native_batch_norm_legit_no_training_add_native_batch_norm_backward_relu_18)
        .other          triton_poi_fused__native_batch_norm_legit_no_training_add_native_batch_norm_backward_relu_18,@"STO_CUDA_ENTRY STV_DEFAULT"
triton_poi_fused__native_batch_norm_legit_no_training_add_native_batch_norm_backward_relu_18:
.text.triton_poi_fused__native_batch_norm_legit_no_training_add_native_batch_norm_backward_relu_18:
[----:B------:R-:W-:Y:S01]  /*0000*/  LDC R1, c[0x0][0x28] ;  /* 0x00000a00ff017b82 */ /* 0x000fe20000000800 */
[----:B------:R-:W1:Y:S07]  /*0010*/  S2R R0, SR_TID.X ;  /* 0x0000000000007919 */ /* 0x000e6e0000002100 */
[----:B------:R-:W2:Y:S01]  /*0020*/  LDC.64 R4, c[0x0][0x228] ;  /* 0x00008a00ff047b82 */ /* 0x000ea20000000a00 */
[----:B------:R-:W-:Y:S01]  /*0030*/  ULDC.64 UR4, c[0x0][0x208] ;  /* 0x0000820000047ab9 */ /* 0x000fe20000000a00 */
[----:B------:R-:W3:Y:S06]  /*0040*/  S2R R7, SR_CTAID.X ;  /* 0x0000000000077919 */ /* 0x000eec0000002500 */
[----:B------:R-:W4:Y:S08]  /*0050*/  LDC.64 R8, c[0x0][0x210] ;  /* 0x00008400ff087b82 */ /* 0x000f300000000a00 */
[----:B------:R-:W5:Y:S01]  /*0060*/  LDC.64 R10, c[0x0][0x218] ;  /* 0x00008600ff0a7b82 */ /* 0x000f620000000a00 */
[----:B------:R-:W-:-:S07]  /*0070*/  HFMA2.MMA R15, -RZ, RZ, 1.625, 0 ;  /* 0x3e800000ff0f7435 */ /* 0x000fce00000001ff */
[----:B------:R-:W4:Y:S01]  /*0080*/  LDC.64 R12, c[0x0][0x220] ;  /* 0x00008800ff0c7b82 */ /* 0x000f220000000a00 */
[----:B-1----:R-:W-:Y:S02]  /*0090*/  SHF.L.U32 R0, R0, 0x2, RZ ;  /* 0x0000000200007819 */ /* 0x002fe400000006ff */
[----:B---3--:R-:W-:Y:S02]  /*00a0*/  SHF.R.S32.HI R3, RZ, 0x15, R7 ;  /* 0x00000015ff037819 */ /* 0x008fe40000011407 */
[----:B------:R-:W-:Y:S02]  /*00b0*/  LOP3.LUT R0, R0, 0x1fc, RZ, 0xc0, !PT ;  /* 0x000001fc00007812 */ /* 0x000fe400078ec0ff */
[----:B------:R-:W-:Y:S02]  /*00c0*/  SGXT R3, R3, 0x1 ;  /* 0x000000010303781a */ /* 0x000fe40000000200 */
[----:B------:R-:W-:-:S04]  /*00d0*/  LEA R2, R7, R0, 0xa ;  /* 0x0000000007027211 */ /* 0x000fc800078e50ff */
[----:B------:R-:W-:-:S04]  /*00e0*/  LEA.HI R3, R3, R2, RZ, 0x7 ;  /* 0x0000000203037211 */ /* 0x000fc800078f38ff */
[----:B------:R-:W-:-:S04]  /*00f0*/  LOP3.LUT R3, R3, 0xffffff80, RZ, 0xc0, !PT ;  /* 0xffffff8003037812 */ /* 0x000fc800078ec0ff */
[----:B------:R-:W-:-:S05]  /*0100*/  IADD3 R29, R2, -R3, RZ ;  /* 0x80000003021d7210 */ /* 0x000fca0007ffe0ff */
[----:B--2---:R-:W-:-:S06]  /*0110*/  IMAD.WIDE R4, R29, 0x4, R4 ;  /* 0x000000041d047825 */ /* 0x004fcc00078e0204 */
[----:B------:R-:W2:Y:S01]  /*0120*/  LDG.E.EL.128 R4, desc[UR4][R4.64] ;  /* 0x0000000404047981 */ /* 0x000ea2000c2e1d00 */
[----:B0---4-:R-:W-:-:S04]  /*0130*/  IMAD.WIDE R12, R29, 0x4, R12 ;  /* 0x000000041d0c7825 */ /* 0x011fc800078e020c */
[----:B--2---:R-:W-:Y:S01]  /*0140*/  FADD R0, R4, 9.9999997473787516356e-06 ;  /* 0x3727c5ac04007421 */ /* 0x004fe20000000000 */
[----:B------:R-:W-:Y:S01]  /*0150*/  FADD R3, R5, 9.9999997473787516356e-06 ;  /* 0x3727c5ac05037421 */ /* 0x000fe20000000000 */
[----:B------:R-:W-:Y:S01]  /*0160*/  FADD R6, R6, 9.9999997473787516356e-06 ;  /* 0x3727c5ac06067421 */ /* 0x000fe20000000000 */
[----:B------:R-:W-:Y:S01]  /*0170*/  FADD R7, R7, 9.9999997473787516356e-06 ;  /* 0x3727c5ac07077421 */ /* 0x000fe20000000000 */
[C---:B------:R-:W-:Y:S02]  /*0180*/  IMAD.WIDE R4, R2.reuse, 0x4, R8 ;  /* 0x0000000402047825 */ /* 0x040fe400078e0208 */
[----:B------:R-:W0:Y:S02]  /*0190*/  MUFU.SQRT R0, R0 ;  /* 0x0000000000007308 */ /* 0x000e240000002000 */
[----:B-----5:R-:W-:Y:S01]  /*01a0*/  IMAD.WIDE R8, R2, 0x4, R10 ;  /* 0x0000000402087825 */ /* 0x020fe200078e020a */
[----:B------:R-:W2:Y:S04]  /*01b0*/  LDG.E.128 R20, desc[UR4][R4.64] ;  /* 0x0000000404147981 */ /* 0x000ea8000c1e1d00 */
[----:B------:R-:W2:Y:S01]  /*01c0*/  LDG.E.128 R16, desc[UR4][R8.64] ;  /* 0x0000000408107981 */ /* 0x000ea2000c1e1d00 */
[----:B------:R-:W1:Y:S01]  /*01d0*/  MUFU.SQRT R3, R3 ;  /* 0x0000000300037308 */ /* 0x000e620000002000 */
[----:B0-----:R-:W-:-:S07]  /*01e0*/  FSETP.GT.AND P6, PT, R0, 8.50705917302346158658e+37, PT ;  /* 0x7e8000000000780b */ /* 0x001fce0003fc4000 */
[----:B------:R0:W3:Y:S01]  /*01f0*/  MUFU.SQRT R24, R7 ;  /* 0x0000000700187308 */ /* 0x0000e20000002000 */
[----:B------:R-:W-:Y:S02]  /*0200*/  FSETP.GEU.AND P3, PT, R0, 1.175494350822287508e-38, PT ;  /* 0x008000000000780b */ /* 0x000fe40003f6e000 */
[----:B-1----:R-:W-:-:S05]  /*0210*/  FSETP.GT.AND P5, PT, R3, 8.50705917302346158658e+37, PT ;  /* 0x7e8000000300780b */ /* 0x002fca0003fa4000 */
[----:B------:R-:W1:Y:S01]  /*0220*/  MUFU.SQRT R6, R6 ;  /* 0x0000000600067308 */ /* 0x000e620000002000 */
[----:B------:R-:W-:Y:S02]  /*0230*/  FSETP.GEU.AND P2, PT, R3, 1.175494350822287508e-38, PT ;  /* 0x008000000300780b */ /* 0x000fe40003f4e000 */
[----:B0-----:R-:W-:Y:S01]  /*0240*/  FSEL R7, R15, 1, P6 ;  /* 0x3f8000000f077808 */ /* 0x001fe20003000000 */
[----:B------:R-:W-:Y:S01]  /*0250*/  @P6 FMUL R0, R0, 0.25 ;  /* 0x3e80000000006820 */ /* 0x000fe20000400000 */
[----:B---3--:R-:W-:-:S03]  /*0260*/  FSETP.GT.AND P0, PT, R24, 8.50705917302346158658e+37, PT ;  /* 0x7e8000001800780b */ /* 0x008fc60003f04000 */
[----:B------:R-:W-:Y:S01]  /*0270*/  @!P3 FMUL R0, R0, 16777216 ;  /* 0x4b8000000000b820 */ /* 0x000fe20000400000 */
[----:B------:R-:W-:Y:S01]  /*0280*/  FSETP.GEU.AND P6, PT, R24, 1.175494350822287508e-38, PT ;  /* 0x008000001800780b */ /* 0x000fe20003fce000 */
[----:B------:R-:W-:-:S04]  /*0290*/  @P5 FMUL R3, R3, 0.25 ;  /* 0x3e80000003035820 */ /* 0x000fc80000400000 */
[----:B------:R-:W0:Y:S01]  /*02a0*/  MUFU.RCP R0, R0 ;  /* 0x0000000000007308 */ /* 0x000e220000001000 */
[C---:B-1----:R-:W-:Y:S02]  /*02b0*/  FSETP.GT.AND P4, PT, R6.reuse, 8.50705917302346158658e+37, PT ;  /* 0x7e8000000600780b */ /* 0x042fe40003f84000 */
[----:B------:R-:W-:Y:S01]  /*02c0*/  FSETP.GEU.AND P1, PT, R6, 1.175494350822287508e-38, PT ;  /* 0x008000000600780b */ /* 0x000fe20003f2e000 */
[----:B------:R-:W-:Y:S01]  /*02d0*/  @!P2 FMUL R3, R3, 16777216 ;  /* 0x4b8000000303a820 */ /* 0x000fe20000400000 */
[----:B------:R-:W-:-:S03]  /*02e0*/  @P0 FMUL R24, R24, 0.25 ;  /* 0x3e80000018180820 */ /* 0x000fc60000400000 */
[----:B------:R0:W1:Y:S01]  /*02f0*/  MUFU.RCP R10, R3 ;  /* 0x00000003000a7308 */ /* 0x0000620000001000 */
[----:B------:R-:W-:-:S05]  /*0300*/  @!P6 FMUL R24, R24, 16777216 ;  /* 0x4b8000001818e820 */ /* 0x000fca0000400000 */
[----:B------:R-:W-:-:S04]  /*0310*/  @P4 FMUL R6, R6, 0.25 ;  /* 0x3e80000006064820 */ /* 0x000fc80000400000 */
[----:B------:R-:W-:Y:S01]  /*0320*/  @!P1 FMUL R6, R6, 16777216 ;  /* 0x4b80000006069820 */ /* 0x000fe20000400000 */
[----:B------:R-:W3:Y:S01]  /*0330*/  MUFU.RCP R24, R24 ;  /* 0x0000001800187308 */ /* 0x000ee20000001000 */
[C---:B------:R-:W-:Y:S02]  /*0340*/  FSEL R11, R15.reuse, 1, P5 ;  /* 0x3f8000000f0b7808 */ /* 0x040fe40002800000 */
[----:B------:R-:W-:-:S05]  /*0350*/  FSEL R14, R15, 1, P4 ;  /* 0x3f8000000f0e7808 */ /* 0x000fca0002000000 */
[----:B------:R4:W5:Y:S01]  /*0360*/  MUFU.RCP R25, R6 ;  /* 0x0000000600197308 */ /* 0x0009620000001000 */
[----:B------:R-:W-:Y:S01]  /*0370*/  FSEL R15, R15, 1, P0 ;  /* 0x3f8000000f0f7808 */ /* 0x000fe20000000000 */
[----:B------:R-:W-:Y:S01]  /*0380*/  @!P3 FMUL R7, R7, 16777216 ;  /* 0x4b8000000707b820 */ /* 0x000fe20000400000 */
[----:B------:R-:W-:Y:S01]  /*0390*/  @!P2 FMUL R11, R11, 16777216 ;  /* 0x4b8000000b0ba820 */ /* 0x000fe20000400000 */
[----:B------:R-:W-:Y:S02]  /*03a0*/  @!P1 FMUL R14, R14, 16777216 ;  /* 0x4b8000000e0e9820 */ /* 0x000fe40000400000 */
[----:B0-----:R-:W-:Y:S01]  /*03b0*/  FMUL R3, R0, R7 ;  /* 0x0000000700037220 */ /* 0x001fe20000400000 */
[----:B------:R-:W-:Y:S01]  /*03c0*/  @!P6 FMUL R15, R15, 16777216 ;  /* 0x4b8000000f0fe820 */ /* 0x000fe20000400000 */
[----:B-1----:R-:W-:Y:S01]  /*03d0*/  FMUL R0, R10, R11 ;  /* 0x0000000b0a007220 */ /* 0x002fe20000400000 */
[----:B----4-:R-:W4:Y:S04]  /*03e0*/  LDG.E.128 R4, desc[UR4][R4.64+0x800] ;  /* 0x0008000404047981 */ /* 0x010f28000c1e1d00 */
[----:B------:R-:W4:Y:S01]  /*03f0*/  LDG.E.128 R8, desc[UR4][R8.64+0x800] ;  /* 0x0008000408087981 */ /* 0x000f22000c1e1d00 */
[----:B---3--:R-:W-:Y:S01]  /*0400*/  FMUL R24, R24, R15 ;  /* 0x0000000f18187220 */ /* 0x008fe20000400000 */
[----:B-----5:R-:W-:-:S02]  /*0410*/  FMUL R25, R25, R14 ;  /* 0x0000000e19197220 */ /* 0x020fc40000400000 */
[----:B------:R-:W3:Y:S01]  /*0420*/  LDG.E.EL.128 R12, desc[UR4][R12.64] ;  /* 0x000000040c0c7981 */ /* 0x000ee2000c2e1d00 */
[----:B--2---:R-:W-:Y:S01]  /*0430*/  FADD R26, R21, R17 ;  /* 0x00000011151a7221 */ /* 0x004fe20000000000 */
[----:B------:R-:W-:Y:S02]  /*0440*/  FADD R27, R20, R16 ;  /* 0x00000010141b7221 */ /* 0x000fe40000000000 */
[----:B------:R-:W0:Y:S08]  /*0450*/  LDC.64 R16, c[0x0][0x230] ;  /* 0x00008c00ff107b82 */ /* 0x000e300000000a00 */
[----:B------:R-:W1:Y:S01]  /*0460*/  LDC.64 R20, c[0x0][0x238] ;  /* 0x00008e00ff147b82 */ /* 0x000e620000000a00 */
[----:B------:R-:W-:Y:S01]  /*0470*/  FADD R28, R23, R19 ;  /* 0x00000013171c7221 */ /* 0x000fe20000000000 */
[----:B------:R-:W-:Y:S01]  /*0480*/  FADD R19, R22, R18 ;  /* 0x0000001216137221 */ /* 0x000fe20000000000 */
[----:B0-----:R-:W-:-:S04]  /*0490*/  IMAD.WIDE R16, R29, 0x4, R16 ;  /* 0x000000041d107825 */ /* 0x001fc800078e0210 */
[----:B-1----:R-:W-:-:S04]  /*04a0*/  IMAD.WIDE R20, R29, 0x4, R20 ;  /* 0x000000041d147825 */ /* 0x002fc800078e0214 */
[----:B----4-:R-:W-:Y:S01]  /*04b0*/  FADD R23, R6, R10 ;  /* 0x0000000a06177221 */ /* 0x010fe20000000000 */
[----:B---3--:R-:W-:-:S03]  /*04c0*/  FADD R6, -R14, R19 ;  /* 0x000000130e067221 */ /* 0x008fc60000000100 */
[----:B------:R-:W-:Y:S01]  /*04d0*/  FADD R14, -R14, R23 ;  /* 0x000000170e0e7221 */ /* 0x000fe20000000100 */
[----:B------:R-:W2:Y:S04]  /*04e0*/  LDG.E.EL.128 R16, desc[UR4][R16.64] ;  /* 0x0000000410107981 */ /* 0x000ea8000c2e1d00 */
[----:B------:R-:W2:Y:S01]  /*04f0*/  LDG.E.EL.128 R20, desc[UR4][R20.64] ;  /* 0x0000000414147981 */ /* 0x000ea2000c2e1d00 */
[----:B------:R-:W-:Y:S01]  /*0500*/  FADD R11, R7, R11 ;  /* 0x0000000b070b7221 */ /* 0x000fe20000000000 */
[----:B------:R-:W-:Y:S01]  /*0510*/  FADD R7, -R15, R28 ;  /* 0x0000001c0f077221 */ /* 0x000fe20000000100 */
[----:B------:R-:W-:Y:S02]  /*0520*/  FADD R10, R5, R9 ;  /* 0x00000009050a7221 */ /* 0x000fe40000000000 */
[----:B------:R-:W-:Y:S01]  /*0530*/  FADD R15, -R15, R11 ;  /* 0x0000000b0f0f7221 */ /* 0x000fe20000000100 */
[----:B------:R-:W-:Y:S01]  /*0540*/  FADD R5, R4, R8 ;  /* 0x0000000804057221 */ /* 0x000fe20000000000 */
[C---:B------:R-:W-:Y:S01]  /*0550*/  FMUL R9, R25.reuse, R6 ;  /* 0x0000000619097220 */ /* 0x040fe20000400000 */
[C---:B------:R-:W-:Y:S01]  /*0560*/  FMUL R8, R24.reuse, R7 ;  /* 0x0000000718087220 */ /* 0x040fe20000400000 */
[----:B------:R-:W-:Y:S01]  /*0570*/  FMUL R25, R25, R14 ;  /* 0x0000000e19197220 */ /* 0x000fe20000400000 */
[----:B------:R-:W-:Y:S01]  /*0580*/  FMUL R24, R24, R15 ;  /* 0x0000000f18187220 */ /* 0x000fe20000400000 */
[----:B------:R-:W0:Y:S01]  /*0590*/  LDC.64 R28, c[0x0][0x240] ;  /* 0x00009000ff1c7b82 */ /* 0x000e220000000a00 */
[C---:B------:R-:W-:Y:S01]  /*05a0*/  FADD R4, -R12.reuse, R27 ;  /* 0x0000001b0c047221 */ /* 0x040fe20000000100 */
[----:B------:R-:W-:Y:S01]  /*05b0*/  FADD R12, -R12, R5 ;  /* 0x000000050c0c7221 */ /* 0x000fe20000000100 */
[C---:B------:R-:W-:Y:S01]  /*05c0*/  FADD R5, -R13.reuse, R26 ;  /* 0x0000001a0d057221 */ /* 0x040fe20000000100 */
[----:B------:R-:W-:-:S03]  /*05d0*/  FADD R13, -R13, R10 ;  /* 0x0000000a0d0d7221 */ /* 0x000fc60000000100 */
[----:B------:R-:W-:Y:S01]  /*05e0*/  FMUL R10, R0, R5 ;  /* 0x00000005000a7220 */ /* 0x000fe20000400000 */
[C-C-:B--2---:R-:W-:Y:S01]  /*05f0*/  FFMA R9, R18.reuse, R9, R22.reuse ;  /* 0x0000000912097223 */ /* 0x144fe20000000016 */
[C-C-:B------:R-:W-:Y:S01]  /*0600*/  FFMA R11, R19.reuse, R8, R23.reuse ;  /* 0x00000008130b7223 */ /* 0x140fe20000000017 */
[----:B------:R-:W-:Y:S01]  /*0610*/  FFMA R18, R18, R25, R22 ;  /* 0x0000001912127223 */ /* 0x000fe20000000016 */
[----:B------:R-:W-:Y:S02]  /*0620*/  FFMA R19, R19, R24, R23 ;  /* 0x0000001813137223 */ /* 0x000fe40000000017 */
[----:B------:R-:W1:Y:S01]  /*0630*/  LDC.64 R22, c[0x0][0x248] ;  /* 0x00009200ff167b82 */ /* 0x000e620000000a00 */
[----:B------:R-:W-:Y:S01]  /*0640*/  FMUL R8, R0, R13 ;  /* 0x0000000d00087220 */ /* 0x000fe20000400000 */
[C---:B------:R-:W-:Y:S01]  /*0650*/  FMUL R25, R3.reuse, R4 ;  /* 0x0000000403197220 */ /* 0x040fe20000400000 */
[----:B------:R-:W-:Y:S01]  /*0660*/  FMUL R3, R3, R12 ;  /* 0x0000000c03037220 */ /* 0x000fe20000400000 */
[C-C-:B------:R-:W-:Y:S01]  /*0670*/  FFMA R0, R17.reuse, R10, R21.reuse ;  /* 0x0000000a11007223 */ /* 0x140fe20000000015 */
[----:B------:R-:W-:Y:S01]  /*0680*/  FFMA R17, R17, R8, R21 ;  /* 0x0000000811117223 */ /* 0x000fe20000000015 */
[C-C-:B------:R-:W-:Y:S01]  /*0690*/  FFMA R8, R16.reuse, R25, R20.reuse ;  /* 0x0000001910087223 */ /* 0x140fe20000000014 */
[----:B------:R-:W-:Y:S01]  /*06a0*/  FFMA R16, R16, R3, R20 ;  /* 0x0000000310107223 */ /* 0x000fe20000000014 */
[----:B------:R-:W-:-:S02]  /*06b0*/  FSETP.GEU.AND P6, PT, R19, RZ, PT ;  /* 0x000000ff1300720b */ /* 0x000fc40003fce000 */
[----:B------:R-:W-:Y:S02]  /*06c0*/  FSETP.GEU.AND P2, PT, R9, RZ, PT ;  /* 0x000000ff0900720b */ /* 0x000fe40003f4e000 */
[----:B------:R-:W-:Y:S02]  /*06d0*/  SEL R19, R19, RZ, P6 ;  /* 0x000000ff13137207 */ /* 0x000fe40003000000 */
[----:B------:R-:W-:Y:S02]  /*06e0*/  FSETP.GEU.AND P5, PT, R18, RZ, PT ;  /* 0x000000ff1200720b */ /* 0x000fe40003fae000 */
[----:B------:R-:W-:Y:S02]  /*06f0*/  FSETP.GEU.AND P4, PT, R17, RZ, PT ;  /* 0x000000ff1100720b */ /* 0x000fe40003f8e000 */
[----:B------:R-:W-:Y:S02]  /*0700*/  FSETP.GEU.AND P0, PT, R16, RZ, PT ;  /* 0x000000ff1000720b */ /* 0x000fe40003f0e000 */
[----:B------:R-:W-:-:S02]  /*0710*/  FSETP.GEU.AND P3, PT, R11, RZ, PT ;  /* 0x000000ff0b00720b */ /* 0x000fc40003f6e000 */
[----:B------:R-:W-:Y:S02]  /*0720*/  FSETP.GEU.AND P1, PT, R0, RZ, PT ;  /* 0x000000ff0000720b */ /* 0x000fe40003f2e000 */
[----:B------:R-:W-:Y:S01]  /*0730*/  FSETP.GEU.AND P6, PT, R8, RZ, PT ;  /* 0x000000ff0800720b */ /* 0x000fe20003fce000 */
[----:B0-----:R-:W-:Y:S01]  /*0740*/  IMAD.WIDE R20, R2, 0x4, R28 ;  /* 0x0000000402147825 */ /* 0x001fe200078e021c */
[----:B------:R-:W-:Y:S02]  /*0750*/  SEL R10, R9, RZ, P2 ;  /* 0x000000ff090a7207 */ /* 0x000fe40001000000 */
[----:B------:R-:W-:Y:S01]  /*0760*/  SEL R18, R18, RZ, P5 ;  /* 0x000000ff12127207 */ /* 0x000fe20002800000 */
[----:B-1----:R-:W-:Y:S01]  /*0770*/  IMAD.WIDE R22, R2, 0x4, R22 ;  /* 0x0000000402167825 */ /* 0x002fe200078e0216 */
[----:B------:R-:W-:Y:S02]  /*0780*/  SEL R17, R17, RZ, P4 ;  /* 0x000000ff11117207 */ /* 0x000fe40002000000 */
[----:B------:R-:W-:-:S02]  /*0790*/  SEL R11, R11, RZ, P3 ;  /* 0x000000ff0b0b7207 */ /* 0x000fc40001800000 */
[----:B------:R-:W-:Y:S02]  /*07a0*/  SEL R9, R0, RZ, P1 ;  /* 0x000000ff00097207 */ /* 0x000fe40000800000 */
[----:B------:R-:W-:Y:S02]  /*07b0*/  SEL R8, R8, RZ, P6 ;  /* 0x000000ff08087207 */ /* 0x000fe40003000000 */
[----:B------:R-:W-:-:S03]  /*07c0*/  SEL R16, R16, RZ, P0 ;  /* 0x000000ff10107207 */ /* 0x000fc60000000000 */
[----:B------:R-:W-:Y:S04]  /*07d0*/  STG.E.128 desc[UR4][R20.64], R8 ;  /* 0x0000000814007986 */ /* 0x000fe8000c101d04 */
[----:B------:R-:W-:Y:S04]  /*07e0*/  STG.E.128 desc[UR4][R20.64+0x800], R16 ;  /* 0x0008001014007986 */ /* 0x000fe8000c101d04 */
[----:B------:R-:W-:Y:S04]  /*07f0*/  STG.E.128 desc[UR4][R22.64], R4 ;  /* 0x0000000416007986 */ /* 0x000fe8000c101d04 */
[----:B------:R-:W-:Y:S01]  /*0800*/  STG.E.128 desc[UR4][R22.64+0x800], R12 ;  /* 0x0008000c16007986 */ /* 0x000fe2000c101d04 */
[----:B------:R-:W-:Y:S05]  /*0810*/  EXIT ;  /* 0x000000000000794d */ /* 0x000fea0003800000 */
.L_x_0:
[----:B------:R-:W-:-:S00]  /*0820*/  BRA `(.L_x_0) ;  /* 0xfffffffc00fc7947 */ /* 0x000fc0000383ffff */
[----:B------:R-:W-:-:S00]  /*0830*/  NOP ;  /* 0x0000000000007918 */ /* 0x000fc00000000000 */
        /* <DEDUP_REMOVED lines=12> */
.L_x_1:


//--------------------- .nv.global.init           --------------------------
	.section	.nv.global.init,"aw",@progbits
.nv.global.init:
	.type		_$_str,@object
	.size		_$_str,(_$_str_$_2 - _$_str)
_$_str:
        /*0000*/ 	.byte	0x5f, 0x5f, 0x43, 0x55, 0x44, 0x41, 0x5f, 0x46, 0x54, 0x5a, 0x00
	.type		_$_str_$_2,@object
	.size		_$_str_$_2,(.L_1 - _$_str_$_2)
_$_str_$_2:
        /*000b*/ 	.byte	0x5f, 0x5f, 0x43, 0x55, 0x44, 0x41, 0x5f, 0x50, 0x52, 0x45, 0x43, 0x5f, 0x53, 0x51, 0x52, 0x54
        /*001b*/ 	.byte	0x00
.L_1:


//--------------------- .nv.constant0.triton_poi_fused__native_batch_norm_legit_no_training_add_native_batch_norm_backward_relu_18 --------------------------
	.section	.nv.constant0.triton_poi_fused__native_batch_norm_legit_no_training_add_native_batch_norm_backward_relu_18,"a",@progbits
	.sectionflags	@""
	.align	4
.nv.constant0.triton_poi_fused__native_batch_norm_legit_no_training_add_native_batch_norm_backward_relu_18:
	.zero		596
